//
// Generated by NVIDIA NVVM Compiler
//
// Compiler Build ID: CL-36424714
// Cuda compilation tools, release 13.0, V13.0.88
// Based on NVVM 20.0.0
//

.version 9.0
.target sm_100
.address_size 64

	// .globl	_Z16trig_super_fusedPKfPfS1_S1_i
// _ZZ16trig_super_fusedPKfPfS1_S1_iE9warp_sums has been demoted
// _ZZ12final_reducePfS_iE9warp_sums has been demoted
.global .align 4 .b8 __cudart_i2opi_f[24] = {65, 144, 67, 60, 153, 149, 98, 219, 192, 221, 52, 245, 209, 87, 39, 252, 41, 21, 68, 78, 110, 131, 249, 162};

.visible .entry _Z16trig_super_fusedPKfPfS1_S1_i(
	.param .u64 .ptr .align 1 _Z16trig_super_fusedPKfPfS1_S1_i_param_0,
	.param .u64 .ptr .align 1 _Z16trig_super_fusedPKfPfS1_S1_i_param_1,
	.param .u64 .ptr .align 1 _Z16trig_super_fusedPKfPfS1_S1_i_param_2,
	.param .u64 .ptr .align 1 _Z16trig_super_fusedPKfPfS1_S1_i_param_3,
	.param .u32 _Z16trig_super_fusedPKfPfS1_S1_i_param_4
)
{
	.local .align 4 .b8 	__local_depot0[28];
	.reg .b64 	%SP;
	.reg .b64 	%SPL;
	.reg .pred 	%p<26>;
	.reg .b32 	%r<80>;
	.reg .b32 	%f<61>;
	.reg .b64 	%rd<36>;
	.reg .b64 	%fd<3>;
	// demoted variable
	.shared .align 4 .b8 _ZZ16trig_super_fusedPKfPfS1_S1_iE9warp_sums[32];
	mov.u64 	%SPL, __local_depot0;
	ld.param.u64 	%rd12, [_Z16trig_super_fusedPKfPfS1_S1_i_param_0];
	ld.param.u64 	%rd13, [_Z16trig_super_fusedPKfPfS1_S1_i_param_1];
	ld.param.u64 	%rd14, [_Z16trig_super_fusedPKfPfS1_S1_i_param_2];
	ld.param.u64 	%rd15, [_Z16trig_super_fusedPKfPfS1_S1_i_param_3];
	ld.param.u32 	%r23, [_Z16trig_super_fusedPKfPfS1_S1_i_param_4];
	add.u64 	%rd1, %SPL, 0;
	mov.u32 	%r1, %tid.x;
	mov.u32 	%r2, %ctaid.x;
	mov.u32 	%r3, %ntid.x;
	mad.lo.s32 	%r75, %r2, %r3, %r1;
	and.b32  	%r5, %r1, 31;
	setp.ge.s32 	%p1, %r75, %r23;
	mov.f32 	%f59, 0f00000000;
	@%p1 bra 	$L__BB0_11;
	mov.u32 	%r24, %nctaid.x;
	mul.lo.s32 	%r6, %r24, %r3;
	cvta.to.global.u64 	%rd2, %rd12;
	cvta.to.global.u64 	%rd3, %rd14;
	cvta.to.global.u64 	%rd4, %rd13;
	mov.f32 	%f59, 0f00000000;
	mov.u64 	%rd19, __cudart_i2opi_f;
$L__BB0_2:
	mul.wide.s32 	%rd17, %r75, 4;
	add.s64 	%rd18, %rd2, %rd17;
	ld.global.nc.f32 	%f2, [%rd18];
	mul.f32 	%f16, %f2, 0f3F22F983;
	cvt.rni.s32.f32 	%r79, %f16;
	cvt.rn.f32.s32 	%f17, %r79;
	fma.rn.f32 	%f18, %f17, 0fBFC90FDA, %f2;
	fma.rn.f32 	%f19, %f17, 0fB3A22168, %f18;
	fma.rn.f32 	%f58, %f17, 0fA7C234C5, %f19;
	abs.f32 	%f4, %f2;
	setp.ltu.f32 	%p2, %f4, 0f47CE4780;
	@%p2 bra 	$L__BB0_10;
	setp.neu.f32 	%p3, %f4, 0f7F800000;
	@%p3 bra 	$L__BB0_5;
	mov.f32 	%f22, 0f00000000;
	mul.rn.f32 	%f58, %f2, %f22;
	mov.b32 	%r79, 0;
	bra.uni 	$L__BB0_10;
$L__BB0_5:
	mov.b32 	%r9, %f2;
	shl.b32 	%r26, %r9, 8;
	or.b32  	%r10, %r26, -2147483648;
	mov.b64 	%rd35, 0;
	mov.b32 	%r76, 0;
	mov.u64 	%rd33, %rd19;
	mov.u64 	%rd34, %rd1;
$L__BB0_6:
	.pragma "nounroll";
	ld.global.nc.u32 	%r27, [%rd33];
	mad.wide.u32 	%rd21, %r27, %r10, %rd35;
	shr.u64 	%rd35, %rd21, 32;
	st.local.u32 	[%rd34], %rd21;
	add.s32 	%r76, %r76, 1;
	add.s64 	%rd34, %rd34, 4;
	add.s64 	%rd33, %rd33, 4;
	setp.ne.s32 	%p4, %r76, 6;
	@%p4 bra 	$L__BB0_6;
	shr.u32 	%r28, %r9, 23;
	st.local.u32 	[%rd1+24], %rd35;
	and.b32  	%r13, %r28, 31;
	and.b32  	%r29, %r28, 224;
	add.s32 	%r30, %r29, -128;
	shr.u32 	%r31, %r30, 5;
	mul.wide.u32 	%rd22, %r31, 4;
	sub.s64 	%rd11, %rd1, %rd22;
	ld.local.u32 	%r77, [%rd11+24];
	ld.local.u32 	%r78, [%rd11+20];
	setp.eq.s32 	%p5, %r13, 0;
	@%p5 bra 	$L__BB0_9;
	shf.l.wrap.b32 	%r77, %r78, %r77, %r13;
	ld.local.u32 	%r32, [%rd11+16];
	shf.l.wrap.b32 	%r78, %r32, %r78, %r13;
$L__BB0_9:
	shr.u32 	%r33, %r77, 30;
	shf.l.wrap.b32 	%r34, %r78, %r77, 2;
	shl.b32 	%r35, %r78, 2;
	shr.u32 	%r36, %r34, 31;
	add.s32 	%r37, %r36, %r33;
	neg.s32 	%r38, %r37;
	setp.lt.s32 	%p6, %r9, 0;
	selp.b32 	%r79, %r38, %r37, %p6;
	xor.b32  	%r39, %r34, %r9;
	shr.s32 	%r40, %r34, 31;
	xor.b32  	%r41, %r40, %r34;
	xor.b32  	%r42, %r40, %r35;
	cvt.u64.u32 	%rd23, %r41;
	shl.b64 	%rd24, %rd23, 32;
	cvt.u64.u32 	%rd25, %r42;
	or.b64  	%rd26, %rd24, %rd25;
	cvt.rn.f64.s64 	%fd1, %rd26;
	mul.f64 	%fd2, %fd1, 0d3BF921FB54442D19;
	cvt.rn.f32.f64 	%f20, %fd2;
	neg.f32 	%f21, %f20;
	setp.lt.s32 	%p7, %r39, 0;
	selp.f32 	%f58, %f21, %f20, %p7;
$L__BB0_10:
	mul.f32 	%f23, %f58, %f58;
	fma.rn.f32 	%f24, %f23, 0f37CBAC00, 0fBAB607ED;
	fma.rn.f32 	%f25, %f24, %f23, 0f3D2AAABB;
	fma.rn.f32 	%f26, %f25, %f23, 0fBEFFFFFF;
	fma.rn.f32 	%f27, %f26, %f23, 0f3F800000;
	fma.rn.f32 	%f28, %f23, %f58, 0f00000000;
	fma.rn.f32 	%f29, %f23, 0fB94D4153, 0f3C0885E4;
	fma.rn.f32 	%f30, %f29, %f23, 0fBE2AAAA8;
	fma.rn.f32 	%f31, %f30, %f28, %f58;
	and.b32  	%r44, %r79, 1;
	setp.eq.b32 	%p8, %r44, 1;
	selp.f32 	%f32, %f27, %f31, %p8;
	selp.f32 	%f33, %f31, %f27, %p8;
	and.b32  	%r45, %r79, 2;
	setp.eq.s32 	%p9, %r45, 0;
	neg.f32 	%f34, %f32;
	selp.f32 	%f35, %f32, %f34, %p9;
	add.s32 	%r46, %r79, 1;
	and.b32  	%r47, %r46, 2;
	setp.eq.s32 	%p10, %r47, 0;
	neg.f32 	%f36, %f33;
	selp.f32 	%f37, %f33, %f36, %p10;
	mul.wide.s32 	%rd27, %r75, 4;
	add.s64 	%rd28, %rd3, %rd27;
	st.global.f32 	[%rd28], %f35;
	add.s64 	%rd29, %rd4, %rd27;
	st.global.f32 	[%rd29], %f37;
	add.f32 	%f59, %f59, %f2;
	add.s32 	%r75, %r75, %r6;
	setp.lt.s32 	%p11, %r75, %r23;
	@%p11 bra 	$L__BB0_2;
$L__BB0_11:
	mov.b32 	%r48, %f59;
	shfl.sync.down.b32	%r49|%p12, %r48, 16, 31, -1;
	mov.b32 	%f38, %r49;
	add.f32 	%f39, %f59, %f38;
	mov.b32 	%r50, %f39;
	shfl.sync.down.b32	%r51|%p13, %r50, 8, 31, -1;
	mov.b32 	%f40, %r51;
	add.f32 	%f41, %f39, %f40;
	mov.b32 	%r52, %f41;
	shfl.sync.down.b32	%r53|%p14, %r52, 4, 31, -1;
	mov.b32 	%f42, %r53;
	add.f32 	%f43, %f41, %f42;
	mov.b32 	%r54, %f43;
	shfl.sync.down.b32	%r55|%p15, %r54, 2, 31, -1;
	mov.b32 	%f44, %r55;
	add.f32 	%f45, %f43, %f44;
	mov.b32 	%r56, %f45;
	shfl.sync.down.b32	%r57|%p16, %r56, 1, 31, -1;
	mov.b32 	%f46, %r57;
	add.f32 	%f10, %f45, %f46;
	setp.ne.s32 	%p17, %r5, 0;
	@%p17 bra 	$L__BB0_13;
	shr.u32 	%r58, %r1, 3;
	and.b32  	%r59, %r58, 124;
	mov.u32 	%r60, _ZZ16trig_super_fusedPKfPfS1_S1_iE9warp_sums;
	add.s32 	%r61, %r60, %r59;
	st.shared.f32 	[%r61], %f10;
$L__BB0_13:
	bar.sync 	0;
	setp.gt.u32 	%p18, %r1, 31;
	@%p18 bra 	$L__BB0_18;
	setp.gt.u32 	%p19, %r5, 7;
	mov.f32 	%f60, 0f00000000;
	@%p19 bra 	$L__BB0_16;
	shl.b32 	%r62, %r5, 2;
	mov.u32 	%r63, _ZZ16trig_super_fusedPKfPfS1_S1_iE9warp_sums;
	add.s32 	%r64, %r63, %r62;
	ld.shared.f32 	%f60, [%r64];
$L__BB0_16:
	setp.ne.s32 	%p20, %r5, 0;
	mov.b32 	%r65, %f60;
	shfl.sync.down.b32	%r66|%p21, %r65, 16, 31, -1;
	mov.b32 	%f48, %r66;
	add.f32 	%f49, %f60, %f48;
	mov.b32 	%r67, %f49;
	shfl.sync.down.b32	%r68|%p22, %r67, 8, 31, -1;
	mov.b32 	%f50, %r68;
	add.f32 	%f51, %f49, %f50;
	mov.b32 	%r69, %f51;
	shfl.sync.down.b32	%r70|%p23, %r69, 4, 31, -1;
	mov.b32 	%f52, %r70;
	add.f32 	%f53, %f51, %f52;
	mov.b32 	%r71, %f53;
	shfl.sync.down.b32	%r72|%p24, %r71, 2, 31, -1;
	mov.b32 	%f54, %r72;
	add.f32 	%f55, %f53, %f54;
	mov.b32 	%r73, %f55;
	shfl.sync.down.b32	%r74|%p25, %r73, 1, 31, -1;
	mov.b32 	%f56, %r74;
	add.f32 	%f13, %f55, %f56;
	@%p20 bra 	$L__BB0_18;
	cvta.to.global.u64 	%rd30, %rd15;
	mul.wide.u32 	%rd31, %r2, 4;
	add.s64 	%rd32, %rd30, %rd31;
	st.global.f32 	[%rd32], %f13;
$L__BB0_18:
	ret;

}
	// .globl	_Z12final_reducePfS_i
.visible .entry _Z12final_reducePfS_i(
	.param .u64 .ptr .align 1 _Z12final_reducePfS_i_param_0,
	.param .u64 .ptr .align 1 _Z12final_reducePfS_i_param_1,
	.param .u32 _Z12final_reducePfS_i_param_2
)
{
	.reg .pred 	%p<16>;
	.reg .b32 	%r<31>;
	.reg .b32 	%f<29>;
	.reg .b64 	%rd<7>;
	// demoted variable
	.shared .align 4 .b8 _ZZ12final_reducePfS_iE9warp_sums[32];
	ld.param.u64 	%rd1, [_Z12final_reducePfS_i_param_0];
	ld.param.u64 	%rd2, [_Z12final_reducePfS_i_param_1];
	ld.param.u32 	%r3, [_Z12final_reducePfS_i_param_2];
	mov.u32 	%r1, %tid.x;
	and.b32  	%r2, %r1, 31;
	setp.ge.s32 	%p1, %r1, %r3;
	mov.f32 	%f27, 0f00000000;
	@%p1 bra 	$L__BB1_2;
	cvta.to.global.u64 	%rd3, %rd1;
	mul.wide.u32 	%rd4, %r1, 4;
	add.s64 	%rd5, %rd3, %rd4;
	ld.global.f32 	%f27, [%rd5];
$L__BB1_2:
	mov.b32 	%r4, %f27;
	shfl.sync.down.b32	%r5|%p2, %r4, 16, 31, -1;
	mov.b32 	%f8, %r5;
	add.f32 	%f9, %f27, %f8;
	mov.b32 	%r6, %f9;
	shfl.sync.down.b32	%r7|%p3, %r6, 8, 31, -1;
	mov.b32 	%f10, %r7;
	add.f32 	%f11, %f9, %f10;
	mov.b32 	%r8, %f11;
	shfl.sync.down.b32	%r9|%p4, %r8, 4, 31, -1;
	mov.b32 	%f12, %r9;
	add.f32 	%f13, %f11, %f12;
	mov.b32 	%r10, %f13;
	shfl.sync.down.b32	%r11|%p5, %r10, 2, 31, -1;
	mov.b32 	%f14, %r11;
	add.f32 	%f15, %f13, %f14;
	mov.b32 	%r12, %f15;
	shfl.sync.down.b32	%r13|%p6, %r12, 1, 31, -1;
	mov.b32 	%f16, %r13;
	add.f32 	%f3, %f15, %f16;
	setp.ne.s32 	%p7, %r2, 0;
	@%p7 bra 	$L__BB1_4;
	shr.u32 	%r14, %r1, 3;
	and.b32  	%r15, %r14, 124;
	mov.u32 	%r16, _ZZ12final_reducePfS_iE9warp_sums;
	add.s32 	%r17, %r16, %r15;
	st.shared.f32 	[%r17], %f3;
$L__BB1_4:
	bar.sync 	0;
	setp.gt.u32 	%p8, %r1, 31;
	@%p8 bra 	$L__BB1_9;
	setp.gt.u32 	%p9, %r2, 7;
	mov.f32 	%f28, 0f00000000;
	@%p9 bra 	$L__BB1_7;
	shl.b32 	%r18, %r2, 2;
	mov.u32 	%r19, _ZZ12final_reducePfS_iE9warp_sums;
	add.s32 	%r20, %r19, %r18;
	ld.shared.f32 	%f28, [%r20];
$L__BB1_7:
	setp.ne.s32 	%p10, %r2, 0;
	mov.b32 	%r21, %f28;
	shfl.sync.down.b32	%r22|%p11, %r21, 16, 31, -1;
	mov.b32 	%f18, %r22;
	add.f32 	%f19, %f28, %f18;
	mov.b32 	%r23, %f19;
	shfl.sync.down.b32	%r24|%p12, %r23, 8, 31, -1;
	mov.b32 	%f20, %r24;
	add.f32 	%f21, %f19, %f20;
	mov.b32 	%r25, %f21;
	shfl.sync.down.b32	%r26|%p13, %r25, 4, 31, -1;
	mov.b32 	%f22, %r26;
	add.f32 	%f23, %f21, %f22;
	mov.b32 	%r27, %f23;
	shfl.sync.down.b32	%r28|%p14, %r27, 2, 31, -1;
	mov.b32 	%f24, %r28;
	add.f32 	%f25, %f23, %f24;
	mov.b32 	%r29, %f25;
	shfl.sync.down.b32	%r30|%p15, %r29, 1, 31, -1;
	mov.b32 	%f26, %r30;
	add.f32 	%f6, %f25, %f26;
	@%p10 bra 	$L__BB1_9;
	cvta.to.global.u64 	%rd6, %rd2;
	st.global.f32 	[%rd6], %f6;
$L__BB1_9:
	ret;

}


// ===== COMPILED SASS (sm_100) =====

	.target	sm_100

	.elftype	@"ET_EXEC"


//--------------------- .note.nv.tkinfo           --------------------------
	.section	.note.nv.tkinfo,"",@"SHT_NOTE"
	.sectionflags	@"SHF_NOTE_NV_TKINFO"
	.tkinfo
        /*0018*/ 	.word	0x00000002
        /*0030*/ 	.string	""
        /*0030*/ 	.string	"ptxas"
        /*0030*/ 	.string	"Cuda compilation tools, release 13.0, V13.0.88"
        /*0030*/ 	.string	"Build cuda_13.0.r13.0/compiler.36424714_0"
        /*0030*/ 	.string	"-arch sm_100 -m 64 "



//--------------------- .note.nv.cuinfo           --------------------------
	.section	.note.nv.cuinfo,"",@"SHT_NOTE"
	.sectionflags	@"SHF_NOTE_NV_CUINFO"
        /*0018*/ 	.short	0x0002
        /*001a*/ 	.short	0x0064
        /*001c*/ 	.short	0x0082
	.zero		2


//--------------------- .nv.info                  --------------------------
	.section	.nv.info,"",@"SHT_CUDA_INFO"
	.align	4


	//----- nvinfo : EIATTR_REGCOUNT
	.align		4
        /*0000*/ 	.byte	0x04, 0x2f
        /*0002*/ 	.short	(.L_2 - .L_1)
	.align		4
.L_1:
        /*0004*/ 	.word	index@(_Z16trig_super_fusedPKfPfS1_S1_i)
        /*0008*/ 	.word	0x0000001b


	//----- nvinfo : EIATTR_FRAME_SIZE
	.align		4
.L_2:
        /*000c*/ 	.byte	0x04, 0x11
        /*000e*/ 	.short	(.L_4 - .L_3)
	.align		4
.L_3:
        /*0010*/ 	.word	index@(_Z16trig_super_fusedPKfPfS1_S1_i)
        /*0014*/ 	.word	0x00000000


	//----- nvinfo : EIATTR_REGCOUNT
	.align		4
.L_4:
        /*0018*/ 	.byte	0x04, 0x2f
        /*001a*/ 	.short	(.L_6 - .L_5)
	.align		4
.L_5:
        /*001c*/ 	.word	index@(_Z12final_reducePfS_i)
        /*0020*/ 	.word	0x0000000e


	//----- nvinfo : EIATTR_FRAME_SIZE
	.align		4
.L_6:
        /*0024*/ 	.byte	0x04, 0x11
        /*0026*/ 	.short	(.L_8 - .L_7)
	.align		4
.L_7:
        /*0028*/ 	.word	index@(_Z12final_reducePfS_i)
        /*002c*/ 	.word	0x00000000


	//----- nvinfo : EIATTR_MIN_STACK_SIZE
	.align		4
.L_8:
        /*0030*/ 	.byte	0x04, 0x12
        /*0032*/ 	.short	(.L_10 - .L_9)
	.align		4
.L_9:
        /*0034*/ 	.word	index@(_Z12final_reducePfS_i)
        /*0038*/ 	.word	0x00000000


	//----- nvinfo : EIATTR_MIN_STACK_SIZE
	.align		4
.L_10:
        /*003c*/ 	.byte	0x04, 0x12
        /*003e*/ 	.short	(.L_12 - .L_11)
	.align		4
.L_11:
        /*0040*/ 	.word	index@(_Z16trig_super_fusedPKfPfS1_S1_i)
        /*0044*/ 	.word	0x00000000
.L_12:


//--------------------- .nv.compat                --------------------------
	.section	.nv.compat,"",@"SHT_CUDA_COMPAT_INFO"
	.align	4
        /*0000*/ 	.byte	0x02, 0x09, 0x00, 0x00, 0x02, 0x02, 0x01, 0x00, 0x02, 0x05, 0x05, 0x00, 0x03, 0x07, 0x01, 0x01
        /*0010*/ 	.byte	0x02, 0x03, 0x00, 0x00, 0x02, 0x06, 0x01, 0x00, 0x04, 0x0b, 0x08, 0x00, 0x01, 0x00, 0x00, 0x00
        /*0020*/ 	.byte	0x00, 0x00, 0x00, 0x00


//--------------------- .nv.info._Z12final_reducePfS_i --------------------------
	.section	.nv.info._Z12final_reducePfS_i,"",@"SHT_CUDA_INFO"
	.sectionflags	@""
	.align	4


	//----- nvinfo : EIATTR_CUDA_API_VERSION
	.align		4
        /*0000*/ 	.byte	0x04, 0x37
        /*0002*/ 	.short	(.L_14 - .L_13)
.L_13:
        /*0004*/ 	.word	0x00000082


	//----- nvinfo : EIATTR_KPARAM_INFO
	.align		4
.L_14:
        /*0008*/ 	.byte	0x04, 0x17
        /*000a*/ 	.short	(.L_16 - .L_15)
.L_15:
        /*000c*/ 	.word	0x00000000
        /*0010*/ 	.short	0x0002
        /*0012*/ 	.short	0x0010
        /*0014*/ 	.byte	0x00, 0xf0, 0x11, 0x00


	//----- nvinfo : EIATTR_KPARAM_INFO
	.align		4
.L_16:
        /*0018*/ 	.byte	0x04, 0x17
        /*001a*/ 	.short	(.L_18 - .L_17)
.L_17:
        /*001c*/ 	.word	0x00000000
        /*0020*/ 	.short	0x0001
        /*0022*/ 	.short	0x0008
        /*0024*/ 	.byte	0x00, 0xf5, 0x21, 0x00


	//----- nvinfo : EIATTR_KPARAM_INFO
	.align		4
.L_18:
        /*0028*/ 	.byte	0x04, 0x17
        /*002a*/ 	.short	(.L_20 - .L_19)
.L_19:
        /*002c*/ 	.word	0x00000000
        /*0030*/ 	.short	0x0000
        /*0032*/ 	.short	0x0000
        /*0034*/ 	.byte	0x00, 0xf5, 0x21, 0x00


	//----- nvinfo : EIATTR_SPARSE_MMA_MASK
	.align		4
.L_20:
        /*0038*/ 	.byte	0x03, 0x50
        /*003a*/ 	.short	0x0000


	//----- nvinfo : EIATTR_MAXREG_COUNT
	.align		4
        /*003c*/ 	.byte	0x03, 0x1b
        /*003e*/ 	.short	0x00ff


	//----- nvinfo : EIATTR_NUM_BARRIERS
	.align		4
        /*0040*/ 	.byte	0x02, 0x4c
        /*0042*/ 	.byte	0x01
	.zero		1


	//----- nvinfo : EIATTR_MERCURY_ISA_VERSION
	.align		4
        /*0044*/ 	.byte	0x03, 0x5f
        /*0046*/ 	.short	0x0101


	//----- nvinfo : EIATTR_COOP_GROUP_MASK_REGIDS
	.align		4
        /*0048*/ 	.byte	0x04, 0x29
        /*004a*/ 	.short	(.L_22 - .L_21)


	//   ....[0]....
.L_21:
        /*004c*/ 	.word	0xffffffff


	//   ....[1]....
        /*0050*/ 	.word	0xffffffff


	//   ....[2]....
        /*0054*/ 	.word	0xffffffff


	//   ....[3]....
        /*0058*/ 	.word	0xffffffff


	//   ....[4]....
        /*005c*/ 	.word	0xffffffff


	//   ....[5]....
        /*0060*/ 	.word	0xffffffff


	//   ....[6]....
        /*0064*/ 	.word	0xffffffff


	//   ....[7]....
        /*0068*/ 	.word	0xffffffff


	//   ....[8]....
        /*006c*/ 	.word	0xffffffff


	//   ....[9]....
        /*0070*/ 	.word	0xffffffff


	//----- nvinfo : EIATTR_COOP_GROUP_INSTR_OFFSETS
	.align		4
.L_22:
        /*0074*/ 	.byte	0x04, 0x28
        /*0076*/ 	.short	(.L_24 - .L_23)


	//   ....[0]....
.L_23:
        /*0078*/ 	.word	0x000000a0


	//   ....[1]....
        /*007c*/ 	.word	0x000000c0


	//   ....[2]....
        /*0080*/ 	.word	0x000000f0


	//   ....[3]....
        /*0084*/ 	.word	0x00000160


	//   ....[4]....
        /*0088*/ 	.word	0x000001a0


	//   ....[5]....
        /*008c*/ 	.word	0x00000260


	//   ....[6]....
        /*0090*/ 	.word	0x00000280


	//   ....[7]....
        /*0094*/ 	.word	0x000002a0


	//   ....[8]....
        /*0098*/ 	.word	0x000002c0


	//   ....[9]....
        /*009c*/ 	.word	0x000002e0


	//----- nvinfo : EIATTR_VRC_CTA_INIT_COUNT
	.align		4
.L_24:
        /*00a0*/ 	.byte	0x02, 0x4a
	.zero		1
	.zero		1


	//----- nvinfo : EIATTR_EXIT_INSTR_OFFSETS
	.align		4
        /*00a4*/ 	.byte	0x04, 0x1c
        /*00a6*/ 	.short	(.L_26 - .L_25)


	//   ....[0]....
.L_25:
        /*00a8*/ 	.word	0x000001e0


	//   ....[1]....
        /*00ac*/ 	.word	0x000002f0


	//   ....[2]....
        /*00b0*/ 	.word	0x00000330


	//----- nvinfo : EIATTR_CBANK_PARAM_SIZE
	.align		4
.L_26:
        /*00b4*/ 	.byte	0x03, 0x19
        /*00b6*/ 	.short	0x0014


	//----- nvinfo : EIATTR_PARAM_CBANK
	.align		4
        /*00b8*/ 	.byte	0x04, 0x0a
        /*00ba*/ 	.short	(.L_28 - .L_27)
	.align		4
.L_27:
        /*00bc*/ 	.word	index@(.nv.constant0._Z12final_reducePfS_i)
        /*00c0*/ 	.short	0x0380
        /*00c2*/ 	.short	0x0014


	//----- nvinfo : EIATTR_SW_WAR
	.align		4
.L_28:
        /*00c4*/ 	.byte	0x04, 0x36
        /*00c6*/ 	.short	(.L_30 - .L_29)
.L_29:
        /*00c8*/ 	.word	0x00000008
.L_30:


//--------------------- .nv.info._Z16trig_super_fusedPKfPfS1_S1_i --------------------------
	.section	.nv.info._Z16trig_super_fusedPKfPfS1_S1_i,"",@"SHT_CUDA_INFO"
	.sectionflags	@""
	.align	4


	//----- nvinfo : EIATTR_CUDA_API_VERSION
	.align		4
        /*0000*/ 	.byte	0x04, 0x37
        /*0002*/ 	.short	(.L_32 - .L_31)
.L_31:
        /*0004*/ 	.word	0x00000082


	//----- nvinfo : EIATTR_KPARAM_INFO
	.align		4
.L_32:
        /*0008*/ 	.byte	0x04, 0x17
        /*000a*/ 	.short	(.L_34 - .L_33)
.L_33:
        /*000c*/ 	.word	0x00000000
        /*0010*/ 	.short	0x0004
        /*0012*/ 	.short	0x0020
        /*0014*/ 	.byte	0x00, 0xf0, 0x11, 0x00


	//----- nvinfo : EIATTR_KPARAM_INFO
	.align		4
.L_34:
        /*0018*/ 	.byte	0x04, 0x17
        /*001a*/ 	.short	(.L_36 - .L_35)
.L_35:
        /*001c*/ 	.word	0x00000000
        /*0020*/ 	.short	0x0003
        /*0022*/ 	.short	0x0018
        /*0024*/ 	.byte	0x00, 0xf5, 0x21, 0x00


	//----- nvinfo : EIATTR_KPARAM_INFO
	.align		4
.L_36:
        /*0028*/ 	.byte	0x04, 0x17
        /*002a*/ 	.short	(.L_38 - .L_37)
.L_37:
        /*002c*/ 	.word	0x00000000
        /*0030*/ 	.short	0x0002
        /*0032*/ 	.short	0x0010
        /*0034*/ 	.byte	0x00, 0xf5, 0x21, 0x00


	//----- nvinfo : EIATTR_KPARAM_INFO
	.align		4
.L_38:
        /*0038*/ 	.byte	0x04, 0x17
        /*003a*/ 	.short	(.L_40 - .L_39)
.L_39:
        /*003c*/ 	.word	0x00000000
        /*0040*/ 	.short	0x0001
        /*0042*/ 	.short	0x0008
        /*0044*/ 	.byte	0x00, 0xf5, 0x21, 0x00


	//----- nvinfo : EIATTR_KPARAM_INFO
	.align		4
.L_40:
        /*0048*/ 	.byte	0x04, 0x17
        /*004a*/ 	.short	(.L_42 - .L_41)
.L_41:
        /*004c*/ 	.word	0x00000000
        /*0050*/ 	.short	0x0000
        /*0052*/ 	.short	0x0000
        /*0054*/ 	.byte	0x00, 0xf5, 0x21, 0x00


	//----- nvinfo : EIATTR_SPARSE_MMA_MASK
	.align		4
.L_42:
        /*0058*/ 	.byte	0x03, 0x50
        /*005a*/ 	.short	0x0000


	//----- nvinfo : EIATTR_MAXREG_COUNT
	.align		4
        /*005c*/ 	.byte	0x03, 0x1b
        /*005e*/ 	.short	0x00ff


	//----- nvinfo : EIATTR_NUM_BARRIERS
	.align		4
        /*0060*/ 	.byte	0x02, 0x4c
        /*0062*/ 	.byte	0x01
	.zero		1


	//----- nvinfo : EIATTR_MERCURY_ISA_VERSION
	.align		4
        /*0064*/ 	.byte	0x03, 0x5f
        /*0066*/ 	.short	0x0101


	//----- nvinfo : EIATTR_COOP_GROUP_MASK_REGIDS
	.align		4
        /*0068*/ 	.byte	0x04, 0x29
        /*006a*/ 	.short	(.L_44 - .L_43)


	//   ....[0]....
.L_43:
        /*006c*/ 	.word	0xffffffff


	//   ....[1]....
        /*0070*/ 	.word	0xffffffff


	//   ....[2]....
        /*0074*/ 	.word	0xffffffff


	//   ....[3]....
        /*0078*/ 	.word	0xffffffff


	//   ....[4]....
        /*007c*/ 	.word	0xffffffff


	//   ....[5]....
        /*0080*/ 	.word	0xffffffff


	//   ....[6]....
        /*0084*/ 	.word	0xffffffff


	//   ....[7]....
        /*0088*/ 	.word	0xffffffff


	//   ....[8]....
        /*008c*/ 	.word	0xffffffff


	//   ....[9]....
        /*0090*/ 	.word	0xffffffff


	//----- nvinfo : EIATTR_COOP_GROUP_INSTR_OFFSETS
	.align		4
.L_44:
        /*0094*/ 	.byte	0x04, 0x28
        /*0096*/ 	.short	(.L_46 - .L_45)


	//   ....[0]....
.L_45:
        /*0098*/ 	.word	0x000009b0


	//   ....[1]....
        /*009c*/ 	.word	0x00000a30


	//   ....[2]....
        /*00a0*/ 	.word	0x00000a60


	//   ....[3]....
        /*00a4*/ 	.word	0x00000a90


	//   ....[4]....
        /*00a8*/ 	.word	0x00000ab0


	//   ....[5]....
        /*00ac*/ 	.word	0x00000b70


	//   ....[6]....
        /*00b0*/ 	.word	0x00000b90


	//   ....[7]....
        /*00b4*/ 	.word	0x00000bb0


	//   ....[8]....
        /*00b8*/ 	.word	0x00000bd0


	//   ....[9]....
        /*00bc*/ 	.word	0x00000bf0


	//----- nvinfo : EIATTR_VRC_CTA_INIT_COUNT
	.align		4
.L_46:
        /*00c0*/ 	.byte	0x02, 0x4a
	.zero		1
	.zero		1


	//----- nvinfo : EIATTR_EXIT_INSTR_OFFSETS
	.align		4
        /*00c4*/ 	.byte	0x04, 0x1c
        /*00c6*/ 	.short	(.L_48 - .L_47)


	//   ....[0]....
.L_47:
        /*00c8*/ 	.word	0x00000af0


	//   ....[1]....
        /*00cc*/ 	.word	0x00000c00


	//   ....[2]....
        /*00d0*/ 	.word	0x00000c50


	//----- nvinfo : EIATTR_CRS_STACK_SIZE
	.align		4
.L_48:
        /*00d4*/ 	.byte	0x04, 0x1e
        /*00d6*/ 	.short	(.L_50 - .L_49)
.L_49:
        /*00d8*/ 	.word	0x00000000


	//----- nvinfo : EIATTR_CBANK_PARAM_SIZE
	.align		4
.L_50:
        /*00dc*/ 	.byte	0x03, 0x19
        /*00de*/ 	.short	0x0024


	//----- nvinfo : EIATTR_PARAM_CBANK
	.align		4
        /*00e0*/ 	.byte	0x04, 0x0a
        /*00e2*/ 	.short	(.L_52 - .L_51)
	.align		4
.L_51:
        /*00e4*/ 	.word	index@(.nv.constant0._Z16trig_super_fusedPKfPfS1_S1_i)
        /*00e8*/ 	.short	0x0380
        /*00ea*/ 	.short	0x0024


	//----- nvinfo : EIATTR_SW_WAR
	.align		4
.L_52:
        /*00ec*/ 	.byte	0x04, 0x36
        /*00ee*/ 	.short	(.L_54 - .L_53)
.L_53:
        /*00f0*/ 	.word	0x00000008
.L_54:


//--------------------- .nv.callgraph             --------------------------
	.section	.nv.callgraph,"",@"SHT_CUDA_CALLGRAPH"
	.align	4
	.sectionentsize	8
	.align		4
        /*0000*/ 	.word	0x00000000
	.align		4
        /*0004*/ 	.word	0xffffffff
	.align		4
        /*0008*/ 	.word	0x00000000
	.align		4
        /*000c*/ 	.word	0xfffffffe
	.align		4
        /*0010*/ 	.word	0x00000000
	.align		4
        /*0014*/ 	.word	0xfffffffd
	.align		4
        /*0018*/ 	.word	0x00000000
	.align		4
        /*001c*/ 	.word	0xfffffffc


//--------------------- .nv.constant4             --------------------------
	.section	.nv.constant4,"a",@progbits
	.align	8
	.align		8
.nv.constant4:
        /*0000*/ 	.dword	__cudart_i2opi_f


//--------------------- .text._Z12final_reducePfS_i --------------------------
	.section	.text._Z12final_reducePfS_i,"ax",@progbits
	.align	128
        .global         _Z12final_reducePfS_i
        .type           _Z12final_reducePfS_i,@function
        .size           _Z12final_reducePfS_i,(.L_x_10 - _Z12final_reducePfS_i)
        .other          _Z12final_reducePfS_i,@"STO_CUDA_ENTRY STV_DEFAULT"
_Z12final_reducePfS_i:
.text._Z12final_reducePfS_i:
[----:B------:R-:W-:Y:S01]  /*0000*/  LDC R1, c[0x0][0x37c] ;  /* 0x0000df00ff017b82 */ /* 0x000fe20000000800 */
[----:B------:R-:W0:Y:S01]  /*0010*/  S2R R11, SR_TID.X ;  /* 0x00000000000b7919 */ /* 0x000e220000002100 */
[----:B------:R-:W0:Y:S01]  /*0020*/  LDCU UR4, c[0x0][0x390] ;  /* 0x00007200ff0477ac */ /* 0x000e220008000800 */
[----:B------:R-:W-:Y:S01]  /*0030*/  IMAD.MOV.U32 R4, RZ, RZ, RZ ;  /* 0x000000ffff047224 */ /* 0x000fe200078e00ff */
[----:B0-----:R-:W-:Y:S01]  /*0040*/  ISETP.GE.AND P0, PT, R11, UR4, PT ;  /* 0x000000040b007c0c */ /* 0x001fe2000bf06270 */
[----:B------:R-:W0:-:S12]  /*0050*/  LDCU.64 UR4, c[0x0][0x358] ;  /* 0x00006b00ff0477ac */ /* 0x000e180008000a00 */
[----:B------:R-:W1:Y:S02]  /*0060*/  @!P0 LDC.64 R2, c[0x0][0x380] ;  /* 0x0000e000ff028b82 */ /* 0x000e640000000a00 */
[----:B-1----:R-:W-:-:S05]  /*0070*/  @!P0 IMAD.WIDE.U32 R2, R11, 0x4, R2 ;  /* 0x000000040b028825 */ /* 0x002fca00078e0002 */
[----:B0-----:R-:W2:Y:S01]  /*0080*/  @!P0 LDG.E R4, desc[UR4][R2.64] ;  /* 0x0000000402048981 */ /* 0x001ea2000c1e1900 */
[----:B------:R-:W-:-:S03]  /*0090*/  ISETP.GT.U32.AND P1, PT, R11, 0x1f, PT ;  /* 0x0000001f0b00780c */ /* 0x000fc60003f24070 */
[----:B--2---:R-:W0:Y:S02]  /*00a0*/  SHFL.DOWN PT, R5, R4, 0x10, 0x1f ;  /* 0x0a001f0004057f89 */ /* 0x004e2400000e0000 */
[----:B0-----:R-:W-:-:S05]  /*00b0*/  FADD R5, R5, R4 ;  /* 0x0000000405057221 */ /* 0x001fca0000000000 */
[----:B------:R-:W0:Y:S02]  /*00c0*/  SHFL.DOWN PT, R0, R5, 0x8, 0x1f ;  /* 0x09001f0005007f89 */ /* 0x000e2400000e0000 */
[----:B0-----:R-:W-:Y:S01]  /*00d0*/  FADD R6, R5, R0 ;  /* 0x0000000005067221 */ /* 0x001fe20000000000 */
[----:B------:R-:W-:-:S04]  /*00e0*/  LOP3.LUT R0, R11, 0x1f, RZ, 0xc0, !PT ;  /* 0x0000001f0b007812 */ /* 0x000fc800078ec0ff */
[----:B------:R-:W0:Y:S01]  /*00f0*/  SHFL.DOWN PT, R7, R6, 0x4, 0x1f ;  /* 0x08801f0006077f89 */ /* 0x000e2200000e0000 */
[----:B------:R-:W-:-:S13]  /*0100*/  ISETP.NE.AND P0, PT, R0, RZ, PT ;  /* 0x000000ff0000720c */ /* 0x000fda0003f05270 */
[----:B------:R-:W1:Y:S01]  /*0110*/  @!P0 S2R R9, SR_CgaCtaId ;  /* 0x0000000000098919 */ /* 0x000e620000008800 */
[----:B------:R-:W-:Y:S02]  /*0120*/  @!P0 MOV R4, 0x400 ;  /* 0x0000040000048802 */ /* 0x000fe40000000f00 */
[----:B------:R-:W-:-:S04]  /*0130*/  @!P0 SHF.R.U32.HI R2, RZ, 0x3, R11 ;  /* 0x00000003ff028819 */ /* 0x000fc8000001160b */
[----:B------:R-:W-:Y:S01]  /*0140*/  @!P0 LOP3.LUT R2, R2, 0x7c, RZ, 0xc0, !PT ;  /* 0x0000007c02028812 */ /* 0x000fe200078ec0ff */
[----:B0-----:R-:W-:-:S05]  /*0150*/  FADD R7, R6, R7 ;  /* 0x0000000706077221 */ /* 0x001fca0000000000 */
[----:B------:R-:W0:Y:S01]  /*0160*/  SHFL.DOWN PT, R8, R7, 0x2, 0x1f ;  /* 0x08401f0007087f89 */ /* 0x000e2200000e0000 */
[----:B-1----:R-:W-:-:S05]  /*0170*/  @!P0 LEA R5, R9, R4, 0x18 ;  /* 0x0000000409058211 */ /* 0x002fca00078ec0ff */
[----:B------:R-:W-:Y:S02]  /*0180*/  @!P0 IMAD.IADD R2, R2, 0x1, R5 ;  /* 0x0000000102028824 */ /* 0x000fe400078e0205 */
[----:B0-----:R-:W-:-:S05]  /*0190*/  FADD R8, R7, R8 ;  /* 0x0000000807087221 */ /* 0x001fca0000000000 */
[----:B------:R-:W0:Y:S02]  /*01a0*/  SHFL.DOWN PT, R3, R8, 0x1, 0x1f ;  /* 0x08201f0008037f89 */ /* 0x000e2400000e0000 */
[----:B0-----:R-:W-:-:S05]  /*01b0*/  FADD R3, R8, R3 ;  /* 0x0000000308037221 */ /* 0x001fca0000000000 */
[----:B------:R0:W-:Y:S01]  /*01c0*/  @!P0 STS [R2], R3 ;  /* 0x0000000302008388 */ /* 0x0001e20000000800 */
[----:B------:R-:W-:Y:S06]  /*01d0*/  BAR.SYNC.DEFER_BLOCKING 0x0 ;  /* 0x0000000000007b1d */ /* 0x000fec0000010000 */
[----:B------:R-:W-:Y:S05]  /*01e0*/  @P1 EXIT ;  /* 0x000000000000194d */ /* 0x000fea0003800000 */
[----:B------:R-:W-:-:S13]  /*01f0*/  ISETP.GT.U32.AND P1, PT, R0, 0x7, PT ;  /* 0x000000070000780c */ /* 0x000fda0003f24070 */
[----:B0-----:R-:W0:Y:S01]  /*0200*/  @!P1 S2R R3, SR_CgaCtaId ;  /* 0x0000000000039919 */ /* 0x001e220000008800 */
[----:B------:R-:W-:-:S04]  /*0210*/  @!P1 MOV R2, 0x400 ;  /* 0x0000040000029802 */ /* 0x000fc80000000f00 */
[----:B0-----:R-:W-:Y:S01]  /*0220*/  @!P1 LEA R3, R3, R2, 0x18 ;  /* 0x0000000203039211 */ /* 0x001fe200078ec0ff */
[----:B------:R-:W-:-:S03]  /*0230*/  HFMA2 R2, -RZ, RZ, 0, 0 ;  /* 0x00000000ff027431 */ /* 0x000fc600000001ff */
[----:B------:R-:W-:-:S05]  /*0240*/  @!P1 LEA R0, R0, R3, 0x2 ;  /* 0x0000000300009211 */ /* 0x000fca00078e10ff */
[----:B------:R-:W0:Y:S04]  /*0250*/  @!P1 LDS R2, [R0] ;  /* 0x0000000000029984 */ /* 0x000e280000000800 */
[----:B0-----:R-:W0:Y:S02]  /*0260*/  SHFL.DOWN PT, R3, R2, 0x10, 0x1f ;  /* 0x0a001f0002037f89 */ /* 0x001e2400000e0000 */
[----:B0-----:R-:W-:-:S05]  /*0270*/  FADD R3, R3, R2 ;  /* 0x0000000203037221 */ /* 0x001fca0000000000 */
[----:B------:R-:W0:Y:S02]  /*0280*/  SHFL.DOWN PT, R4, R3, 0x8, 0x1f ;  /* 0x09001f0003047f89 */ /* 0x000e2400000e0000 */
[----:B0-----:R-:W-:-:S05]  /*0290*/  FADD R4, R3, R4 ;  /* 0x0000000403047221 */ /* 0x001fca0000000000 */
[----:B------:R-:W0:Y:S02]  /*02a0*/  SHFL.DOWN PT, R5, R4, 0x4, 0x1f ;  /* 0x08801f0004057f89 */ /* 0x000e2400000e0000 */
[----:B0-----:R-:W-:-:S05]  /*02b0*/  FADD R5, R4, R5 ;  /* 0x0000000504057221 */ /* 0x001fca0000000000 */
[----:B------:R-:W0:Y:S02]  /*02c0*/  SHFL.DOWN PT, R6, R5, 0x2, 0x1f ;  /* 0x08401f0005067f89 */ /* 0x000e2400000e0000 */
[----:B0-----:R-:W-:-:S05]  /*02d0*/  FADD R6, R5, R6 ;  /* 0x0000000605067221 */ /* 0x001fca0000000000 */
[----:B------:R0:W1:Y:S01]  /*02e0*/  SHFL.DOWN PT, R7, R6, 0x1, 0x1f ;  /* 0x08201f0006077f89 */ /* 0x00006200000e0000 */
[----:B------:R-:W-:Y:S05]  /*02f0*/  @P0 EXIT ;  /* 0x000000000000094d */ /* 0x000fea0003800000 */
[----:B------:R-:W2:Y:S01]  /*0300*/  LDC.64 R2, c[0x0][0x388] ;  /* 0x0000e200ff027b82 */ /* 0x000ea20000000a00 */
[----:B-1----:R-:W-:-:S05]  /*0310*/  FADD R7, R6, R7 ;  /* 0x0000000706077221 */ /* 0x002fca0000000000 */
[----:B--2---:R-:W-:Y:S01]  /*0320*/  STG.E desc[UR4][R2.64], R7 ;  /* 0x0000000702007986 */ /* 0x004fe2000c101904 */
[----:B------:R-:W-:Y:S05]  /*0330*/  EXIT ;  /* 0x000000000000794d */ /* 0x000fea0003800000 */
.L_x_0:
[----:B------:R-:W-:-:S00]  /*0340*/  BRA `(.L_x_0) ;  /* 0xfffffffc00fc7947 */ /* 0x000fc0000383ffff */
[----:B------:R-:W-:-:S00]  /*0350*/  NOP ;  /* 0x0000000000007918 */ /* 0x000fc00000000000 */
        /* <DEDUP_REMOVED lines=10> */
.L_x_10:


//--------------------- .text._Z16trig_super_fusedPKfPfS1_S1_i --------------------------
	.section	.text._Z16trig_super_fusedPKfPfS1_S1_i,"ax",@progbits
	.align	128
        .global         _Z16trig_super_fusedPKfPfS1_S1_i
        .type           _Z16trig_super_fusedPKfPfS1_S1_i,@function
        .size           _Z16trig_super_fusedPKfPfS1_S1_i,(.L_x_11 - _Z16trig_super_fusedPKfPfS1_S1_i)
        .other          _Z16trig_super_fusedPKfPfS1_S1_i,@"STO_CUDA_ENTRY STV_DEFAULT"
_Z16trig_super_fusedPKfPfS1_S1_i:
.text._Z16trig_super_fusedPKfPfS1_S1_i:
[----:B------:R-:W-:Y:S01]  /*0000*/  LDC R1, c[0x0][0x37c] ;  /* 0x0000df00ff017b82 */ /* 0x000fe20000000800 */
[----:B------:R-:W0:Y:S01]  /*0010*/  S2R R6, SR_TID.X ;  /* 0x0000000000067919 */ /* 0x000e220000002100 */
[----:B------:R-:W1:Y:S01]  /*0020*/  LDCU UR8, c[0x0][0x360] ;  /* 0x00006c00ff0877ac */ /* 0x000e620008000800 */
[----:B------:R-:W-:Y:S01]  /*0030*/  BSSY.RECONVERGENT B0, `(.L_x_1) ;  /* 0x0000097000007945 */ /* 0x000fe20003800200 */
[----:B------:R-:W-:Y:S01]  /*0040*/  IMAD.MOV.U32 R8, RZ, RZ, RZ ;  /* 0x000000ffff087224 */ /* 0x000fe200078e00ff */
[----:B------:R-:W1:Y:S01]  /*0050*/  S2R R7, SR_CTAID.X ;  /* 0x0000000000077919 */ /* 0x000e620000002500 */
[----:B------:R-:W2:Y:S01]  /*0060*/  LDCU UR4, c[0x0][0x3a0] ;  /* 0x00007400ff0477ac */ /* 0x000ea20008000800 */
[----:B------:R-:W3:Y:S01]  /*0070*/  LDCU.64 UR6, c[0x0][0x358] ;  /* 0x00006b00ff0677ac */ /* 0x000ee20008000a00 */
[----:B0-----:R-:W-:Y:S01]  /*0080*/  LOP3.LUT R9, R6, 0x1f, RZ, 0xc0, !PT ;  /* 0x0000001f06097812 */ /* 0x001fe200078ec0ff */
[----:B-1----:R-:W-:-:S05]  /*0090*/  IMAD R11, R7, UR8, R6 ;  /* 0x00000008070b7c24 */ /* 0x002fca000f8e0206 */
[----:B--2---:R-:W-:-:S13]  /*00a0*/  ISETP.GE.AND P0, PT, R11, UR4, PT ;  /* 0x000000040b007c0c */ /* 0x004fda000bf06270 */
[----:B---3--:R-:W-:Y:S05]  /*00b0*/  @P0 BRA `(.L_x_2) ;  /* 0x0000000800380947 */ /* 0x008fea0003800000 */
[----:B------:R-:W0:Y:S01]  /*00c0*/  LDC R10, c[0x0][0x370] ;  /* 0x0000dc00ff0a7b82 */ /* 0x000e220000000800 */
[----:B------:R-:W-:Y:S02]  /*00d0*/  IMAD.MOV.U32 R8, RZ, RZ, RZ ;  /* 0x000000ffff087224 */ /* 0x000fe400078e00ff */
[----:B0-----:R-:W-:-:S07]  /*00e0*/  IMAD R10, R10, UR8, RZ ;  /* 0x000000080a0a7c24 */ /* 0x001fce000f8e02ff */
.L_x_8:
[----:B------:R-:W0:Y:S02]  /*00f0*/  LDC.64 R2, c[0x0][0x380] ;  /* 0x0000e000ff027b82 */ /* 0x000e240000000a00 */
[----:B0-----:R-:W-:-:S05]  /*0100*/  IMAD.WIDE R2, R11, 0x4, R2 ;  /* 0x000000040b027825 */ /* 0x001fca00078e0202 */
[----:B------:R-:W2:Y:S01]  /*0110*/  LDG.E.CONSTANT R13, desc[UR6][R2.64] ;  /* 0x00000006020d7981 */ /* 0x000ea2000c1e9900 */
[----:B------:R-:W-:Y:S01]  /*0120*/  BSSY.RECONVERGENT B1, `(.L_x_3) ;  /* 0x0000068000017945 */ /* 0x000fe20003800200 */
[C---:B--2---:R-:W-:Y:S01]  /*0130*/  FMUL R19, R13.reuse, 0.63661974668502807617 ;  /* 0x3f22f9830d137820 */ /* 0x044fe20000400000 */
[----:B------:R-:W-:-:S05]  /*0140*/  FSETP.GE.AND P0, PT, |R13|, 105615, PT ;  /* 0x47ce47800d00780b */ /* 0x000fca0003f06200 */
[----:B------:R-:W0:Y:S02]  /*0150*/  F2I.NTZ R19, R19 ;  /* 0x0000001300137305 */ /* 0x000e240000203100 */
[----:B0-----:R-:W-:-:S05]  /*0160*/  I2FP.F32.S32 R0, R19 ;  /* 0x0000001300007245 */ /* 0x001fca0000201400 */
[----:B------:R-:W-:-:S04]  /*0170*/  FFMA R5, R0, -1.5707962512969970703, R13 ;  /* 0xbfc90fda00057823 */ /* 0x000fc8000000000d */
[----:B------:R-:W-:-:S04]  /*0180*/  FFMA R5, R0, -7.5497894158615963534e-08, R5 ;  /* 0xb3a2216800057823 */ /* 0x000fc80000000005 */
[----:B------:R-:W-:Y:S01]  /*0190*/  FFMA R0, R0, -5.3903029534742383927e-15, R5 ;  /* 0xa7c234c500007823 */ /* 0x000fe20000000005 */
[----:B------:R-:W-:Y:S06]  /*01a0*/  @!P0 BRA `(.L_x_4) ;  /* 0x00000004007c8947 */ /* 0x000fec0003800000 */
[----:B------:R-:W-:-:S13]  /*01b0*/  FSETP.NEU.AND P0, PT, |R13|, +INF , PT ;  /* 0x7f8000000d00780b */ /* 0x000fda0003f0d200 */
[----:B------:R-:W-:Y:S01]  /*01c0*/  @!P0 FMUL R0, RZ, R13 ;  /* 0x0000000dff008220 */ /* 0x000fe20000400000 */
[----:B------:R-:W-:Y:S01]  /*01d0*/  @!P0 IMAD.MOV.U32 R19, RZ, RZ, RZ ;  /* 0x000000ffff138224 */ /* 0x000fe200078e00ff */
[----:B------:R-:W-:Y:S06]  /*01e0*/  @!P0 BRA `(.L_x_4) ;  /* 0x00000004006c8947 */ /* 0x000fec0003800000 */
[----:B------:R-:W-:Y:S02]  /*01f0*/  IMAD.SHL.U32 R0, R13, 0x100, RZ ;  /* 0x000001000d007824 */ /* 0x000fe400078e00ff */
[----:B------:R-:W-:Y:S02]  /*0200*/  HFMA2 R19, -RZ, RZ, 0, 0 ;  /* 0x00000000ff137431 */ /* 0x000fe400000001ff */
[----:B------:R-:W-:Y:S01]  /*0210*/  IMAD.MOV.U32 R20, RZ, RZ, RZ ;  /* 0x000000ffff147224 */ /* 0x000fe200078e00ff */
[----:B------:R-:W0:Y:S01]  /*0220*/  LDCU.64 UR10, c[0x4][URZ] ;  /* 0x01000000ff0a77ac */ /* 0x000e220008000a00 */
[----:B------:R-:W-:Y:S01]  /*0230*/  LOP3.LUT R21, R0, 0x80000000, RZ, 0xfc, !PT ;  /* 0x8000000000157812 */ /* 0x000fe200078efcff */
[----:B------:R-:W-:Y:S01]  /*0240*/  UMOV UR5, URZ ;  /* 0x000000ff00057c82 */ /* 0x000fe20008000000 */
[----:B------:R-:W-:-:S05]  /*0250*/  UMOV UR4, URZ ;  /* 0x000000ff00047c82 */ /* 0x000fca0008000000 */
.L_x_5:
[----:B0-----:R-:W-:Y:S02]  /*0260*/  IMAD.U32 R2, RZ, RZ, UR10 ;  /* 0x0000000aff027e24 */ /* 0x001fe4000f8e00ff */
[----:B------:R-:W-:-:S05]  /*0270*/  IMAD.U32 R3, RZ, RZ, UR11 ;  /* 0x0000000bff037e24 */ /* 0x000fca000f8e00ff */
[----:B------:R-:W2:Y:S01]  /*0280*/  LDG.E.CONSTANT R2, desc[UR6][R2.64] ;  /* 0x0000000602027981 */ /* 0x000ea2000c1e9900 */
[----:B------:R-:W-:Y:S01]  /*0290*/  UIADD3 UR4, UPT, UPT, UR4, 0x1, URZ ;  /* 0x0000000104047890 */ /* 0x000fe2000fffe0ff */
[C---:B------:R-:W-:Y:S01]  /*02a0*/  ISETP.EQ.AND P0, PT, R20.reuse, RZ, PT ;  /* 0x000000ff1400720c */ /* 0x040fe20003f02270 */
[----:B------:R-:W-:Y:S01]  /*02b0*/  UIADD3 UR10, UP1, UPT, UR10, 0x4, URZ ;  /* 0x000000040a0a7890 */ /* 0x000fe2000ff3e0ff */
[C---:B------:R-:W-:Y:S01]  /*02c0*/  ISETP.EQ.AND P1, PT, R20.reuse, 0x4, PT ;  /* 0x000000041400780c */ /* 0x040fe20003f22270 */
[----:B------:R-:W-:Y:S01]  /*02d0*/  UISETP.NE.AND UP0, UPT, UR4, 0x6, UPT ;  /* 0x000000060400788c */ /* 0x000fe2000bf05270 */
[C---:B------:R-:W-:Y:S01]  /*02e0*/  ISETP.EQ.AND P2, PT, R20.reuse, 0x8, PT ;  /* 0x000000081400780c */ /* 0x040fe20003f42270 */
[----:B------:R-:W-:Y:S01]  /*02f0*/  UIADD3.X UR11, UPT, UPT, URZ, UR11, URZ, UP1, !UPT ;  /* 0x0000000bff0b7290 */ /* 0x000fe20008ffe4ff */
[C---:B------:R-:W-:Y:S02]  /*0300*/  ISETP.EQ.AND P3, PT, R20.reuse, 0xc, PT ;  /* 0x0000000c1400780c */ /* 0x040fe40003f62270 */
[----:B------:R-:W-:-:S02]  /*0310*/  ISETP.EQ.AND P4, PT, R20, 0x10, PT ;  /* 0x000000101400780c */ /* 0x000fc40003f82270 */
[C---:B------:R-:W-:Y:S01]  /*0320*/  ISETP.EQ.AND P5, PT, R20.reuse, 0x14, PT ;  /* 0x000000141400780c */ /* 0x040fe20003fa2270 */
[----:B------:R-:W-:Y:S02]  /*0330*/  VIADD R20, R20, 0x4 ;  /* 0x0000000414147836 */ /* 0x000fe40000000000 */
[----:B--2---:R-:W-:-:S03]  /*0340*/  IMAD.WIDE.U32 R4, R2, R21, RZ ;  /* 0x0000001502047225 */ /* 0x004fc600078e00ff */
[----:B------:R-:W-:-:S04]  /*0350*/  IADD3 R0, P6, PT, R4, R19, RZ ;  /* 0x0000001304007210 */ /* 0x000fc80007fde0ff */
[----:B------:R-:W-:Y:S01]  /*0360*/  IADD3.X R19, PT, PT, R5, UR5, RZ, P6, !PT ;  /* 0x0000000505137c10 */ /* 0x000fe2000b7fe4ff */
[--C-:B------:R-:W-:Y:S01]  /*0370*/  @P1 IMAD.MOV.U32 R15, RZ, RZ, R0.reuse ;  /* 0x000000ffff0f1224 */ /* 0x100fe200078e0000 */
[-C--:B------:R-:W-:Y:S01]  /*0380*/  @P0 MOV R12, R0.reuse ;  /* 0x00000000000c0202 */ /* 0x080fe20000000f00 */
[--C-:B------:R-:W-:Y:S01]  /*0390*/  @P2 IMAD.MOV.U32 R16, RZ, RZ, R0.reuse ;  /* 0x000000ffff102224 */ /* 0x100fe200078e0000 */
[----:B------:R-:W-:Y:S01]  /*03a0*/  @P4 MOV R18, R0 ;  /* 0x0000000000124202 */ /* 0x000fe20000000f00 */
[--C-:B------:R-:W-:Y:S02]  /*03b0*/  @P3 IMAD.MOV.U32 R17, RZ, RZ, R0.reuse ;  /* 0x000000ffff113224 */ /* 0x100fe400078e0000 */
[----:B------:R-:W-:Y:S01]  /*03c0*/  @P5 IMAD.MOV.U32 R14, RZ, RZ, R0 ;  /* 0x000000ffff0e5224 */ /* 0x000fe200078e0000 */
[----:B------:R-:W-:Y:S06]  /*03d0*/  BRA.U UP0, `(.L_x_5) ;  /* 0xfffffffd00a07547 */ /* 0x000fec000b83ffff */
[----:B------:R-:W-:Y:S01]  /*03e0*/  SHF.R.U32.HI R2, RZ, 0x17, R13 ;  /* 0x00000017ff027819 */ /* 0x000fe2000001160d */
[----:B------:R-:W-:Y:S03]  /*03f0*/  BSSY.RECONVERGENT B2, `(.L_x_6) ;  /* 0x0000028000027945 */ /* 0x000fe60003800200 */
[C---:B------:R-:W-:Y:S02]  /*0400*/  LOP3.LUT R0, R2.reuse, 0xe0, RZ, 0xc0, !PT ;  /* 0x000000e002007812 */ /* 0x040fe400078ec0ff */
[----:B------:R-:W-:-:S03]  /*0410*/  LOP3.LUT P6, RZ, R2, 0x1f, RZ, 0xc0, !PT ;  /* 0x0000001f02ff7812 */ /* 0x000fc600078cc0ff */
[----:B------:R-:W-:-:S05]  /*0420*/  VIADD R0, R0, 0xffffff80 ;  /* 0xffffff8000007836 */ /* 0x000fca0000000000 */
[----:B------:R-:W-:-:S04]  /*0430*/  SHF.R.U32.HI R0, RZ, 0x5, R0 ;  /* 0x00000005ff007819 */ /* 0x000fc80000011600 */
[----:B------:R-:W-:-:S04]  /*0440*/  LEA R5, -R0, RZ, 0x2 ;  /* 0x000000ff00057211 */ /* 0x000fc800078e11ff */
[C---:B------:R-:W-:Y:S02]  /*0450*/  ISETP.EQ.AND P3, PT, R5.reuse, -0x18, PT ;  /* 0xffffffe80500780c */ /* 0x040fe40003f62270 */
[C---:B------:R-:W-:Y:S02]  /*0460*/  ISETP.EQ.AND P4, PT, R5.reuse, -0x14, PT ;  /* 0xffffffec0500780c */ /* 0x040fe40003f82270 */
[C---:B------:R-:W-:Y:S02]  /*0470*/  ISETP.EQ.AND P2, PT, R5.reuse, -0x10, PT ;  /* 0xfffffff00500780c */ /* 0x040fe40003f42270 */
[C---:B------:R-:W-:Y:S02]  /*0480*/  ISETP.EQ.AND P1, PT, R5.reuse, -0xc, PT ;  /* 0xfffffff40500780c */ /* 0x040fe40003f22270 */
[C---:B------:R-:W-:Y:S02]  /*0490*/  ISETP.EQ.AND P0, PT, R5.reuse, -0x8, PT ;  /* 0xfffffff80500780c */ /* 0x040fe40003f02270 */
[----:B------:R-:W-:-:S03]  /*04a0*/  ISETP.EQ.AND P5, PT, R5, RZ, PT ;  /* 0x000000ff0500720c */ /* 0x000fc60003fa2270 */
[--C-:B------:R-:W-:Y:S01]  /*04b0*/  @P3 IMAD.MOV.U32 R0, RZ, RZ, R12.reuse ;  /* 0x000000ffff003224 */ /* 0x100fe200078e000c */
[C---:B------:R-:W-:Y:S01]  /*04c0*/  ISETP.EQ.AND P3, PT, R5.reuse, -0x4, PT ;  /* 0xfffffffc0500780c */ /* 0x040fe20003f62270 */
[----:B------:R-:W-:Y:S02]  /*04d0*/  @P4 IMAD.MOV.U32 R3, RZ, RZ, R12 ;  /* 0x000000ffff034224 */ /* 0x000fe400078e000c */
[----:B------:R-:W-:Y:S01]  /*04e0*/  @P4 IMAD.MOV.U32 R0, RZ, RZ, R15 ;  /* 0x000000ffff004224 */ /* 0x000fe200078e000f */
[----:B------:R-:W-:Y:S01]  /*04f0*/  ISETP.EQ.AND P4, PT, R5, 0x4, PT ;  /* 0x000000040500780c */ /* 0x000fe20003f82270 */
[--C-:B------:R-:W-:Y:S01]  /*0500*/  @P2 IMAD.MOV.U32 R0, RZ, RZ, R16.reuse ;  /* 0x000000ffff002224 */ /* 0x100fe200078e0010 */
[----:B------:R-:W-:Y:S01]  /*0510*/  @P2 MOV R3, R15 ;  /* 0x0000000f00032202 */ /* 0x000fe20000000f00 */
[----:B------:R-:W-:Y:S01]  /*0520*/  @P1 IMAD.MOV.U32 R3, RZ, RZ, R16 ;  /* 0x000000ffff031224 */ /* 0x000fe200078e0010 */
[----:B------:R-:W-:Y:S01]  /*0530*/  @P0 MOV R3, R17 ;  /* 0x0000001100030202 */ /* 0x000fe20000000f00 */
[----:B------:R-:W-:-:S02]  /*0540*/  @P1 IMAD.MOV.U32 R0, RZ, RZ, R17 ;  /* 0x000000ffff001224 */ /* 0x000fc400078e0011 */
[--C-:B------:R-:W-:Y:S02]  /*0550*/  @P0 IMAD.MOV.U32 R0, RZ, RZ, R18.reuse ;  /* 0x000000ffff000224 */ /* 0x100fe400078e0012 */
[----:B------:R-:W-:Y:S01]  /*0560*/  @P3 IMAD.MOV.U32 R3, RZ, RZ, R18 ;  /* 0x000000ffff033224 */ /* 0x000fe200078e0012 */
[----:B------:R-:W-:Y:S01]  /*0570*/  @P5 MOV R3, R14 ;  /* 0x0000000e00035202 */ /* 0x000fe20000000f00 */
[----:B------:R-:W-:Y:S02]  /*0580*/  @P3 IMAD.MOV.U32 R0, RZ, RZ, R14 ;  /* 0x000000ffff003224 */ /* 0x000fe400078e000e */
[--C-:B------:R-:W-:Y:S02]  /*0590*/  @P5 IMAD.MOV.U32 R0, RZ, RZ, R19.reuse ;  /* 0x000000ffff005224 */ /* 0x100fe400078e0013 */
[----:B------:R-:W-:Y:S01]  /*05a0*/  @P4 IMAD.MOV.U32 R3, RZ, RZ, R19 ;  /* 0x000000ffff034224 */ /* 0x000fe200078e0013 */
[----:B------:R-:W-:Y:S06]  /*05b0*/  @!P6 BRA `(.L_x_7) ;  /* 0x00000000002ce947 */ /* 0x000fec0003800000 */
[----:B------:R-:W-:Y:S01]  /*05c0*/  @P2 IMAD.MOV.U32 R4, RZ, RZ, R12 ;  /* 0x000000ffff042224 */ /* 0x000fe200078e000c */
[----:B------:R-:W-:Y:S01]  /*05d0*/  @P1 MOV R4, R15 ;  /* 0x0000000f00041202 */ /* 0x000fe20000000f00 */
[----:B------:R-:W-:Y:S01]  /*05e0*/  @P0 IMAD.MOV.U32 R4, RZ, RZ, R16 ;  /* 0x000000ffff040224 */ /* 0x000fe200078e0010 */
[----:B------:R-:W-:Y:S01]  /*05f0*/  ISETP.EQ.AND P0, PT, R5, 0x8, PT ;  /* 0x000000080500780c */ /* 0x000fe20003f02270 */
[----:B------:R-:W-:Y:S01]  /*0600*/  @P3 IMAD.MOV.U32 R4, RZ, RZ, R17 ;  /* 0x000000ffff043224 */ /* 0x000fe200078e0011 */
[----:B------:R-:W-:Y:S01]  /*0610*/  LOP3.LUT R2, R2, 0x1f, RZ, 0xc0, !PT ;  /* 0x0000001f02027812 */ /* 0x000fe200078ec0ff */
[----:B------:R-:W-:Y:S01]  /*0620*/  @P5 IMAD.MOV.U32 R4, RZ, RZ, R18 ;  /* 0x000000ffff045224 */ /* 0x000fe200078e0012 */
[----:B------:R-:W-:Y:S02]  /*0630*/  @P4 MOV R4, R14 ;  /* 0x0000000e00044202 */ /* 0x000fe40000000f00 */
[----:B------:R-:W-:-:S07]  /*0640*/  SHF.L.W.U32.HI R0, R3, R2, R0 ;  /* 0x0000000203007219 */ /* 0x000fce0000010e00 */
[----:B------:R-:W-:-:S05]  /*0650*/  @P0 IMAD.MOV.U32 R4, RZ, RZ, R19 ;  /* 0x000000ffff040224 */ /* 0x000fca00078e0013 */
[----:B------:R-:W-:-:S07]  /*0660*/  SHF.L.W.U32.HI R3, R4, R2, R3 ;  /* 0x0000000204037219 */ /* 0x000fce0000010e03 */
.L_x_7:
[----:B------:R-:W-:Y:S05]  /*0670*/  BSYNC.RECONVERGENT B2 ;  /* 0x0000000000027941 */ /* 0x000fea0003800200 */
.L_x_6:
[C-C-:B------:R-:W-:Y:S01]  /*0680*/  SHF.L.W.U32.HI R19, R3.reuse, 0x2, R0.reuse ;  /* 0x0000000203137819 */ /* 0x140fe20000010e00 */
[----:B------:R-:W-:Y:S01]  /*0690*/  IMAD.SHL.U32 R3, R3, 0x4, RZ ;  /* 0x0000000403037824 */ /* 0x000fe200078e00ff */
[----:B------:R-:W-:Y:S01]  /*06a0*/  UMOV UR4, 0x54442d19 ;  /* 0x54442d1900047882 */ /* 0x000fe20000000000 */
[----:B------:R-:W-:Y:S01]  /*06b0*/  UMOV UR5, 0x3bf921fb ;  /* 0x3bf921fb00057882 */ /* 0x000fe20000000000 */
[----:B------:R-:W-:Y:S02]  /*06c0*/  SHF.R.S32.HI R4, RZ, 0x1f, R19 ;  /* 0x0000001fff047819 */ /* 0x000fe40000011413 */
[----:B------:R-:W-:Y:S02]  /*06d0*/  SHF.R.U32.HI R0, RZ, 0x1e, R0 ;  /* 0x0000001eff007819 */ /* 0x000fe40000011600 */
[C---:B------:R-:W-:Y:S02]  /*06e0*/  LOP3.LUT R2, R4.reuse, R3, RZ, 0x3c, !PT ;  /* 0x0000000304027212 */ /* 0x040fe400078e3cff */
[----:B------:R-:W-:-:S02]  /*06f0*/  LOP3.LUT R3, R4, R19, RZ, 0x3c, !PT ;  /* 0x0000001304037212 */ /* 0x000fc400078e3cff */
[----:B------:R-:W-:Y:S02]  /*0700*/  ISETP.GE.AND P0, PT, R13, RZ, PT ;  /* 0x000000ff0d00720c */ /* 0x000fe40003f06270 */
[C---:B------:R-:W-:Y:S02]  /*0710*/  LOP3.LUT R20, R19.reuse, R13, RZ, 0x3c, !PT ;  /* 0x0000000d13147212 */ /* 0x040fe400078e3cff */
[----:B------:R-:W0:Y:S01]  /*0720*/  I2F.F64.S64 R2, R2 ;  /* 0x0000000200027312 */ /* 0x000e220000301c00 */
[----:B------:R-:W-:Y:S02]  /*0730*/  LEA.HI R19, R19, R0, RZ, 0x1 ;  /* 0x0000000013137211 */ /* 0x000fe400078f08ff */
[----:B------:R-:W-:-:S03]  /*0740*/  ISETP.GE.AND P1, PT, R20, RZ, PT ;  /* 0x000000ff1400720c */ /* 0x000fc60003f26270 */
[----:B------:R-:W-:-:S05]  /*0750*/  IMAD.MOV R0, RZ, RZ, -R19 ;  /* 0x000000ffff007224 */ /* 0x000fca00078e0a13 */
[----:B------:R-:W-:Y:S01]  /*0760*/  @!P0 MOV R19, R0 ;  /* 0x0000000000138202 */ /* 0x000fe20000000f00 */
[----:B0-----:R-:W-:-:S10]  /*0770*/  DMUL R4, R2, UR4 ;  /* 0x0000000402047c28 */ /* 0x001fd40008000000 */
[----:B------:R-:W0:Y:S02]  /*0780*/  F2F.F32.F64 R4, R4 ;  /* 0x0000000400047310 */ /* 0x000e240000301000 */
[----:B0-----:R-:W-:-:S07]  /*0790*/  FSEL R0, -R4, R4, !P1 ;  /* 0x0000000404007208 */ /* 0x001fce0004800100 */
.L_x_4:
[----:B------:R-:W-:Y:S05]  /*07a0*/  BSYNC.RECONVERGENT B1 ;  /* 0x0000000000017941 */ /* 0x000fea0003800200 */
.L_x_3:
[-C--:B------:R-:W-:Y:S01]  /*07b0*/  FMUL R21, R0, R0.reuse ;  /* 0x0000000000157220 */ /* 0x080fe20000400000 */
[----:B------:R-:W-:Y:S01]  /*07c0*/  IMAD.MOV.U32 R20, RZ, RZ, 0x37cbac00 ;  /* 0x37cbac00ff147424 */ /* 0x000fe200078e00ff */
[----:B------:R-:W0:Y:S01]  /*07d0*/  LDC.64 R4, c[0x0][0x390] ;  /* 0x0000e400ff047b82 */ /* 0x000e220000000a00 */
[----:B------:R-:W-:Y:S02]  /*07e0*/  IMAD.MOV.U32 R22, RZ, RZ, 0x394d4153 ;  /* 0x394d4153ff167424 */ /* 0x000fe400078e00ff */
[C---:B------:R-:W-:Y:S01]  /*07f0*/  FFMA R23, R21.reuse, R0, RZ ;  /* 0x0000000015177223 */ /* 0x040fe200000000ff */
[----:B------:R-:W-:Y:S01]  /*0800*/  FFMA R20, R21, R20, -0.0013887860113754868507 ;  /* 0xbab607ed15147423 */ /* 0x000fe20000000014 */
[----:B------:R-:W-:Y:S01]  /*0810*/  LOP3.LUT R24, R19, 0x1, RZ, 0xc0, !PT ;  /* 0x0000000113187812 */ /* 0x000fe200078ec0ff */
[C---:B------:R-:W-:Y:S01]  /*0820*/  FFMA R22, R21.reuse, -R22, 0.0083327032625675201416 ;  /* 0x3c0885e415167423 */ /* 0x040fe20000000816 */
[----:B------:R-:W1:Y:S01]  /*0830*/  LDCU UR4, c[0x0][0x3a0] ;  /* 0x00007400ff0477ac */ /* 0x000e620008000800 */
[C---:B------:R-:W-:Y:S01]  /*0840*/  FFMA R20, R21.reuse, R20, 0.041666727513074874878 ;  /* 0x3d2aaabb15147423 */ /* 0x040fe20000000014 */
[----:B------:R-:W2:Y:S01]  /*0850*/  LDC.64 R2, c[0x0][0x388] ;  /* 0x0000e200ff027b82 */ /* 0x000ea20000000a00 */
[C---:B------:R-:W-:Y:S01]  /*0860*/  FFMA R22, R21.reuse, R22, -0.16666662693023681641 ;  /* 0xbe2aaaa815167423 */ /* 0x040fe20000000016 */
[----:B------:R-:W-:Y:S01]  /*0870*/  ISETP.NE.U32.AND P0, PT, R24, 0x1, PT ;  /* 0x000000011800780c */ /* 0x000fe20003f05070 */
[----:B------:R-:W-:Y:S01]  /*0880*/  FFMA R20, R21, R20, -0.4999999701976776123 ;  /* 0xbeffffff15147423 */ /* 0x000fe20000000014 */
[----:B------:R-:W-:Y:S01]  /*0890*/  LOP3.LUT P1, RZ, R19, 0x2, RZ, 0xc0, !PT ;  /* 0x0000000213ff7812 */ /* 0x000fe2000782c0ff */
[----:B------:R-:W-:Y:S01]  /*08a0*/  FFMA R23, R23, R22, R0 ;  /* 0x0000001617177223 */ /* 0x000fe20000000000 */
[----:B------:R-:W-:Y:S01]  /*08b0*/  IADD3 R0, PT, PT, R19, 0x1, RZ ;  /* 0x0000000113007810 */ /* 0x000fe20007ffe0ff */
[----:B------:R-:W-:Y:S01]  /*08c0*/  FFMA R20, R21, R20, 1 ;  /* 0x3f80000015147423 */ /* 0x000fe20000000014 */
[----:B------:R-:W-:-:S02]  /*08d0*/  FADD R8, R13, R8 ;  /* 0x000000080d087221 */ /* 0x000fc40000000000 */
[----:B------:R-:W-:Y:S02]  /*08e0*/  LOP3.LUT P2, RZ, R0, 0x2, RZ, 0xc0, !PT ;  /* 0x0000000200ff7812 */ /* 0x000fe4000784c0ff */
[----:B------:R-:W-:Y:S02]  /*08f0*/  FSEL R0, R20, R23, !P0 ;  /* 0x0000001714007208 */ /* 0x000fe40004000000 */
[----:B------:R-:W-:Y:S01]  /*0900*/  FSEL R20, R23, R20, !P0 ;  /* 0x0000001417147208 */ /* 0x000fe20004000000 */
[----:B0-----:R-:W-:Y:S01]  /*0910*/  IMAD.WIDE R4, R11, 0x4, R4 ;  /* 0x000000040b047825 */ /* 0x001fe200078e0204 */
[----:B------:R-:W-:Y:S02]  /*0920*/  FSEL R19, R0, -R0, !P1 ;  /* 0x8000000000137208 */ /* 0x000fe40004800000 */
[----:B------:R-:W-:-:S03]  /*0930*/  FSEL R21, R20, -R20, !P2 ;  /* 0x8000001414157208 */ /* 0x000fc60005000000 */
[----:B------:R0:W-:Y:S01]  /*0940*/  STG.E desc[UR6][R4.64], R19 ;  /* 0x0000001304007986 */ /* 0x0001e2000c101906 */
[----:B--2---:R-:W-:-:S04]  /*0950*/  IMAD.WIDE R2, R11, 0x4, R2 ;  /* 0x000000040b027825 */ /* 0x004fc800078e0202 */
[----:B------:R-:W-:Y:S01]  /*0960*/  IMAD.IADD R11, R10, 0x1, R11 ;  /* 0x000000010a0b7824 */ /* 0x000fe200078e020b */
[----:B------:R0:W-:Y:S04]  /*0970*/  STG.E desc[UR6][R2.64], R21 ;  /* 0x0000001502007986 */ /* 0x0001e8000c101906 */
[----:B-1----:R-:W-:-:S13]  /*0980*/  ISETP.GE.AND P0, PT, R11, UR4, PT ;  /* 0x000000040b007c0c */ /* 0x002fda000bf06270 */
[----:B0-----:R-:W-:Y:S05]  /*0990*/  @!P0 BRA `(.L_x_8) ;  /* 0xfffffff400d48947 */ /* 0x001fea000383ffff */
.L_x_2:
[----:B------:R-:W-:Y:S05]  /*09a0*/  BSYNC.RECONVERGENT B0 ;  /* 0x0000000000007941 */ /* 0x000fea0003800200 */
.L_x_1:
[----:B------:R-:W0:Y:S01]  /*09b0*/  SHFL.DOWN PT, R3, R8, 0x10, 0x1f ;  /* 0x0a001f0008037f89 */ /* 0x000e2200000e0000 */
[----:B------:R-:W-:Y:S02]  /*09c0*/  ISETP.NE.AND P0, PT, R9, RZ, PT ;  /* 0x000000ff0900720c */ /* 0x000fe40003f05270 */
[----:B------:R-:W-:-:S11]  /*09d0*/  ISETP.GT.U32.AND P1, PT, R6, 0x1f, PT ;  /* 0x0000001f0600780c */ /* 0x000fd60003f24070 */
[----:B------:R-:W1:Y:S01]  /*09e0*/  @!P0 S2R R13, SR_CgaCtaId ;  /* 0x00000000000d8919 */ /* 0x000e620000008800 */
[----:B------:R-:W-:-:S04]  /*09f0*/  @!P0 SHF.R.U32.HI R4, RZ, 0x3, R6 ;  /* 0x00000003ff048819 */ /* 0x000fc80000011606 */
[----:B------:R-:W-:Y:S01]  /*0a00*/  @!P0 LOP3.LUT R4, R4, 0x7c, RZ, 0xc0, !PT ;  /* 0x0000007c04048812 */ /* 0x000fe200078ec0ff */
[----:B0-----:R-:W-:Y:S01]  /*0a10*/  FADD R3, R3, R8 ;  /* 0x0000000803037221 */ /* 0x001fe20000000000 */
[----:B------:R-:W-:-:S04]  /*0a20*/  @!P0 MOV R8, 0x400 ;  /* 0x0000040000088802 */ /* 0x000fc80000000f00 */
[----:B------:R-:W0:Y:S02]  /*0a30*/  SHFL.DOWN PT, R0, R3, 0x8, 0x1f ;  /* 0x09001f0003007f89 */ /* 0x000e2400000e0000 */
[----:B0-----:R-:W-:Y:S01]  /*0a40*/  FADD R0, R3, R0 ;  /* 0x0000000003007221 */ /* 0x001fe20000000000 */
[----:B-1----:R-:W-:-:S04]  /*0a50*/  @!P0 LEA R3, R13, R8, 0x18 ;  /* 0x000000080d038211 */ /* 0x002fc800078ec0ff */
[----:B------:R-:W0:Y:S01]  /*0a60*/  SHFL.DOWN PT, R5, R0, 0x4, 0x1f ;  /* 0x08801f0000057f89 */ /* 0x000e2200000e0000 */
[----:B------:R-:W-:Y:S02]  /*0a70*/  @!P0 IMAD.IADD R3, R4, 0x1, R3 ;  /* 0x0000000104038824 */ /* 0x000fe400078e0203 */
[----:B0-----:R-:W-:-:S05]  /*0a80*/  FADD R5, R0, R5 ;  /* 0x0000000500057221 */ /* 0x001fca0000000000 */
[----:B------:R-:W0:Y:S02]  /*0a90*/  SHFL.DOWN PT, R2, R5, 0x2, 0x1f ;  /* 0x08401f0005027f89 */ /* 0x000e2400000e0000 */
        /* <DEDUP_REMOVED lines=10> */
[----:B------:R-:W-:-:S04]  /*0b40*/  HFMA2 R0, -RZ, RZ, 0, 0 ;  /* 0x00000000ff007431 */ /* 0x000fc800000001ff */
[----:B------:R-:W-:-:S05]  /*0b50*/  @!P1 IMAD R9, R9, 0x4, R2 ;  /* 0x0000000409099824 */ /* 0x000fca00078e0202 */
        /* <DEDUP_REMOVED lines=12> */
[----:B-1----:R-:W-:Y:S01]  /*0c20*/  FADD R11, R4, R11 ;  /* 0x0000000b040b7221 */ /* 0x002fe20000000000 */
[----:B--2---:R-:W-:-:S05]  /*0c30*/  IMAD.WIDE.U32 R2, R7, 0x4, R2 ;  /* 0x0000000407027825 */ /* 0x004fca00078e0002 */
[----:B------:R-:W-:Y:S01]  /*0c40*/  STG.E desc[UR6][R2.64], R11 ;  /* 0x0000000b02007986 */ /* 0x000fe2000c101906 */
[----:B------:R-:W-:Y:S05]  /*0c50*/  EXIT ;  /* 0x000000000000794d */ /* 0x000fea0003800000 */
.L_x_9:
        /* <DEDUP_REMOVED lines=10> */
.L_x_11:


//--------------------- .nv.global.init           --------------------------
	.section	.nv.global.init,"aw",@progbits
	.align	4
.nv.global.init:
	.type		__cudart_i2opi_f,@object
	.size		__cudart_i2opi_f,(.L_0 - __cudart_i2opi_f)
__cudart_i2opi_f:
        /*0000*/ 	.byte	0x41, 0x90, 0x43, 0x3c, 0x99, 0x95, 0x62, 0xdb, 0xc0, 0xdd, 0x34, 0xf5, 0xd1, 0x57, 0x27, 0xfc
        /*0010*/ 	.byte	0x29, 0x15, 0x44, 0x4e, 0x6e, 0x83, 0xf9, 0xa2
.L_0:


//--------------------- .nv.shared._Z12final_reducePfS_i --------------------------
	.section	.nv.shared._Z12final_reducePfS_i,"aw",@nobits
	.sectionflags	@""
	.align	4
.nv.shared._Z12final_reducePfS_i:
	.zero		1056


//--------------------- .nv.shared.reserved.0     --------------------------
	.section	.nv.shared.reserved.0,"aw",@nobits
	.weak		__nv_reservedSMEM_offset_0_alias
	.size		__nv_reservedSMEM_offset_0_alias, 0, 64
	.other		__nv_reservedSMEM_offset_0_alias,@"STO_CUDA_RESERVED_SHARED STV_DEFAULT"
__nv_reservedSMEM_offset_0_alias:
	.zero		0
	.zero		64


//--------------------- .nv.shared._Z16trig_super_fusedPKfPfS1_S1_i --------------------------
	.section	.nv.shared._Z16trig_super_fusedPKfPfS1_S1_i,"aw",@nobits
	.sectionflags	@""
	.align	4
.nv.shared._Z16trig_super_fusedPKfPfS1_S1_i:
	.zero		1056


//--------------------- .nv.constant0._Z12final_reducePfS_i --------------------------
	.section	.nv.constant0._Z12final_reducePfS_i,"a",@progbits
	.sectionflags	@""
	.align	4
.nv.constant0._Z12final_reducePfS_i:
	.zero		916


//--------------------- .nv.constant0._Z16trig_super_fusedPKfPfS1_S1_i --------------------------
	.section	.nv.constant0._Z16trig_super_fusedPKfPfS1_S1_i,"a",@progbits
	.sectionflags	@""
	.align	4
.nv.constant0._Z16trig_super_fusedPKfPfS1_S1_i:
	.zero		932


//--------------------- SYMBOLS --------------------------

	.type		.nv.reservedSmem.offset0,@object
	.size		.nv.reservedSmem.offset0,0x4
	.type		.nv.reservedSmem.cap,@object
	.size		.nv.reservedSmem.cap,0x4
